//
// Generated by NVIDIA NVVM Compiler
//
// Compiler Build ID: CL-36424714
// Cuda compilation tools, release 13.0, V13.0.88
// Based on NVVM 20.0.0
//

.version 9.0
.target sm_100
.address_size 64

	// .globl	render_line

.visible .entry render_line(
	.param .u64 .ptr .align 1 render_line_param_0,
	.param .u32 render_line_param_1,
	.param .u32 render_line_param_2,
	.param .f32 render_line_param_3
)
{
	.reg .pred 	%p<8>;
	.reg .b16 	%rs<11>;
	.reg .b32 	%r<7>;
	.reg .b32 	%f<36>;
	.reg .b64 	%rd<7>;

	ld.param.u64 	%rd2, [render_line_param_0];
	ld.param.u32 	%r2, [render_line_param_1];
	ld.param.u32 	%r3, [render_line_param_2];
	ld.param.f32 	%f9, [render_line_param_3];
	cvta.to.global.u64 	%rd1, %rd2;
	mov.u32 	%r4, %ctaid.x;
	mov.u32 	%r5, %ntid.x;
	mov.u32 	%r6, %tid.x;
	mad.lo.s32 	%r1, %r4, %r5, %r6;
	cvt.rn.f32.s32 	%f10, %r1;
	cvt.rn.f32.s32 	%f11, %r2;
	fma.rn.f32 	%f12, %f10, 0f3F000000, %f11;
	cvt.rn.f32.s32 	%f13, %r3;
	mul.f32 	%f14, %f12, %f9;
	mov.f32 	%f15, 0f00000000;
	copysign.f32 	%f16, %f13, %f15;
	sub.f32 	%f1, %f14, %f16;
	mul.f32 	%f17, %f9, %f13;
	fma.rn.f32 	%f2, %f12, 0f00000000, %f17;
	mov.b16 	%rs9, 1;
	mov.f32 	%f34, %f2;
	mov.f32 	%f35, %f1;
$L__BB0_1:
	mul.f32 	%f18, %f35, %f35;
	mul.f32 	%f19, %f34, %f34;
	sub.f32 	%f20, %f18, %f19;
	mul.f32 	%f21, %f35, %f34;
	fma.rn.f32 	%f22, %f35, %f34, %f21;
	add.f32 	%f5, %f1, %f20;
	add.f32 	%f6, %f2, %f22;
	abs.f32 	%f23, %f5;
	setp.num.f32 	%p1, %f23, %f23;
	abs.f32 	%f24, %f6;
	setp.num.f32 	%p2, %f24, %f24;
	and.pred  	%p3, %p1, %p2;
	@%p3 bra 	$L__BB0_2;
	bra.uni 	$L__BB0_4;
$L__BB0_2:
	mul.f32 	%f26, %f5, %f5;
	mul.f32 	%f27, %f6, %f6;
	sub.f32 	%f28, %f26, %f27;
	mul.f32 	%f29, %f5, %f6;
	fma.rn.f32 	%f30, %f5, %f6, %f29;
	add.f32 	%f35, %f1, %f28;
	add.f32 	%f34, %f2, %f30;
	abs.f32 	%f31, %f35;
	setp.nan.f32 	%p4, %f31, %f31;
	abs.f32 	%f32, %f34;
	setp.nan.f32 	%p5, %f32, %f32;
	or.pred  	%p6, %p4, %p5;
	@%p6 bra 	$L__BB0_3;
	bra.uni 	$L__BB0_5;
$L__BB0_3:
	add.s16 	%rs9, %rs9, 1;
$L__BB0_4:
	not.b16 	%rs6, %rs9;
	cvt.s64.s32 	%rd3, %r1;
	add.s64 	%rd4, %rd1, %rd3;
	st.global.u8 	[%rd4], %rs6;
	bra.uni 	$L__BB0_7;
$L__BB0_5:
	add.s16 	%rs9, %rs9, 2;
	and.b16  	%rs7, %rs9, 255;
	setp.ne.s16 	%p7, %rs7, 255;
	@%p7 bra 	$L__BB0_1;
	cvt.s64.s32 	%rd5, %r1;
	add.s64 	%rd6, %rd1, %rd5;
	mov.b16 	%rs8, 0;
	st.global.u8 	[%rd6], %rs8;
$L__BB0_7:
	ret;

}


// ===== COMPILED SASS (sm_100) =====

	.target	sm_100

	.elftype	@"ET_EXEC"


//--------------------- .note.nv.tkinfo           --------------------------
	.section	.note.nv.tkinfo,"",@"SHT_NOTE"
	.sectionflags	@"SHF_NOTE_NV_TKINFO"
	.tkinfo
        /*0018*/ 	.word	0x00000002
        /*0030*/ 	.string	""
        /*0030*/ 	.string	"ptxas"
        /*0030*/ 	.string	"Cuda compilation tools, release 13.0, V13.0.88"
        /*0030*/ 	.string	"Build cuda_13.0.r13.0/compiler.36424714_0"
        /*0030*/ 	.string	"-arch sm_100 -m 64 "



//--------------------- .note.nv.cuinfo           --------------------------
	.section	.note.nv.cuinfo,"",@"SHT_NOTE"
	.sectionflags	@"SHF_NOTE_NV_CUINFO"
        /*0018*/ 	.short	0x0002
        /*001a*/ 	.short	0x0064
        /*001c*/ 	.short	0x0082
	.zero		2


//--------------------- .nv.info                  --------------------------
	.section	.nv.info,"",@"SHT_CUDA_INFO"
	.align	4


	//----- nvinfo : EIATTR_REGCOUNT
	.align		4
        /*0000*/ 	.byte	0x04, 0x2f
        /*0002*/ 	.short	(.L_1 - .L_0)
	.align		4
.L_0:
        /*0004*/ 	.word	index@(render_line)
        /*0008*/ 	.word	0x0000000d


	//----- nvinfo : EIATTR_FRAME_SIZE
	.align		4
.L_1:
        /*000c*/ 	.byte	0x04, 0x11
        /*000e*/ 	.short	(.L_3 - .L_2)
	.align		4
.L_2:
        /*0010*/ 	.word	index@(render_line)
        /*0014*/ 	.word	0x00000000


	//----- nvinfo : EIATTR_MIN_STACK_SIZE
	.align		4
.L_3:
        /*0018*/ 	.byte	0x04, 0x12
        /*001a*/ 	.short	(.L_5 - .L_4)
	.align		4
.L_4:
        /*001c*/ 	.word	index@(render_line)
        /*0020*/ 	.word	0x00000000
.L_5:


//--------------------- .nv.compat                --------------------------
	.section	.nv.compat,"",@"SHT_CUDA_COMPAT_INFO"
	.align	4
        /*0000*/ 	.byte	0x02, 0x09, 0x00, 0x00, 0x02, 0x02, 0x01, 0x00, 0x02, 0x05, 0x05, 0x00, 0x03, 0x07, 0x01, 0x01
        /*0010*/ 	.byte	0x02, 0x03, 0x00, 0x00, 0x02, 0x06, 0x01, 0x00, 0x04, 0x0b, 0x08, 0x00, 0x09, 0x00, 0x00, 0x00
        /*0020*/ 	.byte	0x00, 0x00, 0x00, 0x00


//--------------------- .nv.info.render_line      --------------------------
	.section	.nv.info.render_line,"",@"SHT_CUDA_INFO"
	.sectionflags	@""
	.align	4


	//----- nvinfo : EIATTR_CUDA_API_VERSION
	.align		4
        /*0000*/ 	.byte	0x04, 0x37
        /*0002*/ 	.short	(.L_7 - .L_6)
.L_6:
        /*0004*/ 	.word	0x00000082


	//----- nvinfo : EIATTR_KPARAM_INFO
	.align		4
.L_7:
        /*0008*/ 	.byte	0x04, 0x17
        /*000a*/ 	.short	(.L_9 - .L_8)
.L_8:
        /*000c*/ 	.word	0x00000000
        /*0010*/ 	.short	0x0003
        /*0012*/ 	.short	0x0010
        /*0014*/ 	.byte	0x00, 0xf0, 0x11, 0x00


	//----- nvinfo : EIATTR_KPARAM_INFO
	.align		4
.L_9:
        /*0018*/ 	.byte	0x04, 0x17
        /*001a*/ 	.short	(.L_11 - .L_10)
.L_10:
        /*001c*/ 	.word	0x00000000
        /*0020*/ 	.short	0x0002
        /*0022*/ 	.short	0x000c
        /*0024*/ 	.byte	0x00, 0xf0, 0x11, 0x00


	//----- nvinfo : EIATTR_KPARAM_INFO
	.align		4
.L_11:
        /*0028*/ 	.byte	0x04, 0x17
        /*002a*/ 	.short	(.L_13 - .L_12)
.L_12:
        /*002c*/ 	.word	0x00000000
        /*0030*/ 	.short	0x0001
        /*0032*/ 	.short	0x0008
        /*0034*/ 	.byte	0x00, 0xf0, 0x11, 0x00


	//----- nvinfo : EIATTR_KPARAM_INFO
	.align		4
.L_13:
        /*0038*/ 	.byte	0x04, 0x17
        /*003a*/ 	.short	(.L_15 - .L_14)
.L_14:
        /*003c*/ 	.word	0x00000000
        /*0040*/ 	.short	0x0000
        /*0042*/ 	.short	0x0000
        /*0044*/ 	.byte	0x00, 0xf5, 0x21, 0x00


	//----- nvinfo : EIATTR_SPARSE_MMA_MASK
	.align		4
.L_15:
        /*0048*/ 	.byte	0x03, 0x50
        /*004a*/ 	.short	0x0000


	//----- nvinfo : EIATTR_MAXREG_COUNT
	.align		4
        /*004c*/ 	.byte	0x03, 0x1b
        /*004e*/ 	.short	0x00ff


	//----- nvinfo : EIATTR_MERCURY_ISA_VERSION
	.align		4
        /*0050*/ 	.byte	0x03, 0x5f
        /*0052*/ 	.short	0x0101


	//----- nvinfo : EIATTR_VRC_CTA_INIT_COUNT
	.align		4
        /*0054*/ 	.byte	0x02, 0x4a
	.zero		1
	.zero		1


	//----- nvinfo : EIATTR_EXIT_INSTR_OFFSETS
	.align		4
        /*0058*/ 	.byte	0x04, 0x1c
        /*005a*/ 	.short	(.L_17 - .L_16)


	//   ....[0]....
.L_16:
        /*005c*/ 	.word	0x000002f0


	//   ....[1]....
        /*0060*/ 	.word	0x00000370


	//----- nvinfo : EIATTR_CRS_STACK_SIZE
	.align		4
.L_17:
        /*0064*/ 	.byte	0x04, 0x1e
        /*0066*/ 	.short	(.L_19 - .L_18)
.L_18:
        /*0068*/ 	.word	0x00000000


	//----- nvinfo : EIATTR_CBANK_PARAM_SIZE
	.align		4
.L_19:
        /*006c*/ 	.byte	0x03, 0x19
        /*006e*/ 	.short	0x0014


	//----- nvinfo : EIATTR_PARAM_CBANK
	.align		4
        /*0070*/ 	.byte	0x04, 0x0a
        /*0072*/ 	.short	(.L_21 - .L_20)
	.align		4
.L_20:
        /*0074*/ 	.word	index@(.nv.constant0.render_line)
        /*0078*/ 	.short	0x0380
        /*007a*/ 	.short	0x0014


	//----- nvinfo : EIATTR_SW_WAR
	.align		4
.L_21:
        /*007c*/ 	.byte	0x04, 0x36
        /*007e*/ 	.short	(.L_23 - .L_22)
.L_22:
        /*0080*/ 	.word	0x00000008
.L_23:


//--------------------- .nv.callgraph             --------------------------
	.section	.nv.callgraph,"",@"SHT_CUDA_CALLGRAPH"
	.align	4
	.sectionentsize	8
	.align		4
        /*0000*/ 	.word	0x00000000
	.align		4
        /*0004*/ 	.word	0xffffffff
	.align		4
        /*0008*/ 	.word	0x00000000
	.align		4
        /*000c*/ 	.word	0xfffffffe
	.align		4
        /*0010*/ 	.word	0x00000000
	.align		4
        /*0014*/ 	.word	0xfffffffd
	.align		4
        /*0018*/ 	.word	0x00000000
	.align		4
        /*001c*/ 	.word	0xfffffffc


//--------------------- .text.render_line         --------------------------
	.section	.text.render_line,"ax",@progbits
	.align	128
        .global         render_line
        .type           render_line,@function
        .size           render_line,(.L_x_5 - render_line)
        .other          render_line,@"STO_CUDA_ENTRY STV_DEFAULT"
render_line:
.text.render_line:
[----:B------:R-:W-:Y:S01]  /*0000*/  LDC R1, c[0x0][0x37c] ;  /* 0x0000df00ff017b82 */ /* 0x000fe20000000800 */
[----:B------:R-:W0:Y:S07]  /*0010*/  S2R R3, SR_TID.X ;  /* 0x0000000000037919 */ /* 0x000e2e0000002100 */
[----:B------:R-:W0:Y:S01]  /*0020*/  S2UR UR4, SR_CTAID.X ;  /* 0x00000000000479c3 */ /* 0x000e220000002500 */
[----:B------:R-:W1:Y:S01]  /*0030*/  LDCU.64 UR6, c[0x0][0x388] ;  /* 0x00007100ff0677ac */ /* 0x000e620008000a00 */
[----:B------:R-:W-:Y:S01]  /*0040*/  BSSY.RECONVERGENT B0, `(.L_x_0) ;  /* 0x000002d000007945 */ /* 0x000fe20003800200 */
[----:B------:R-:W2:Y:S05]  /*0050*/  LDCU UR8, c[0x0][0x390] ;  /* 0x00007200ff0877ac */ /* 0x000eaa0008000800 */
[----:B------:R-:W0:Y:S01]  /*0060*/  LDC R2, c[0x0][0x360] ;  /* 0x0000d800ff027b82 */ /* 0x000e220000000800 */
[----:B-1----:R-:W-:-:S04]  /*0070*/  I2FP.F32.S32 R4, UR7 ;  /* 0x0000000700047c45 */ /* 0x002fc80008201400 */
[----:B------:R-:W-:Y:S01]  /*0080*/  LOP3.LUT R6, RZ, 0x80000000, R4, 0xb8, !PT ;  /* 0x80000000ff067812 */ /* 0x000fe200078eb804 */
[----:B0-----:R-:W-:Y:S01]  /*0090*/  IMAD R2, R2, UR4, R3 ;  /* 0x0000000402027c24 */ /* 0x001fe2000f8e0203 */
[----:B------:R-:W-:Y:S01]  /*00a0*/  I2FP.F32.S32 R3, UR6 ;  /* 0x0000000600037c45 */ /* 0x000fe20008201400 */
[----:B------:R-:W0:Y:S03]  /*00b0*/  LDCU.64 UR4, c[0x0][0x358] ;  /* 0x00006b00ff0477ac */ /* 0x000e260008000a00 */
[----:B------:R-:W-:-:S05]  /*00c0*/  I2FP.F32.S32 R0, R2 ;  /* 0x0000000200007245 */ /* 0x000fca0000201400 */
[----:B------:R-:W-:Y:S01]  /*00d0*/  FFMA R3, R0, 0.5, R3 ;  /* 0x3f00000000037823 */ /* 0x000fe20000000003 */
[----:B--2---:R-:W-:Y:S01]  /*00e0*/  FMUL R0, R4, UR8 ;  /* 0x0000000804007c20 */ /* 0x004fe20008400000 */
[----:B------:R-:W-:Y:S02]  /*00f0*/  HFMA2 R4, -RZ, RZ, 0, 5.9604644775390625e-08 ;  /* 0x00000001ff047431 */ /* 0x000fe400000001ff */
[----:B------:R-:W-:Y:S01]  /*0100*/  FFMA R6, R3, UR8, -R6 ;  /* 0x0000000803067c23 */ /* 0x000fe20008000806 */
[----:B------:R-:W-:-:S03]  /*0110*/  FFMA R0, RZ, R3, R0 ;  /* 0x00000003ff007223 */ /* 0x000fc60000000000 */
[----:B------:R-:W-:Y:S01]  /*0120*/  IMAD.MOV.U32 R5, RZ, RZ, R6 ;  /* 0x000000ffff057224 */ /* 0x000fe200078e0006 */
[----:B------:R-:W-:Y:S02]  /*0130*/  PRMT R3, R4, 0x7610, R3 ;  /* 0x0000761004037816 */ /* 0x000fe40000000003 */
[----:B0-----:R-:W-:-:S07]  /*0140*/  MOV R4, R0 ;  /* 0x0000000000047202 */ /* 0x001fce0000000f00 */
.L_x_3:
[-C--:B------:R-:W-:Y:S01]  /*0150*/  FMUL R10, R5, R4.reuse ;  /* 0x00000004050a7220 */ /* 0x080fe20000400000 */
[----:B------:R-:W-:-:S03]  /*0160*/  FMUL R8, R4, R4 ;  /* 0x0000000404087220 */ /* 0x000fc60000400000 */
[C---:B------:R-:W-:Y:S01]  /*0170*/  FFMA R7, R5.reuse, R4, R10 ;  /* 0x0000000405077223 */ /* 0x040fe2000000000a */
[----:B------:R-:W-:-:S03]  /*0180*/  FFMA R5, R5, R5, -R8 ;  /* 0x0000000505057223 */ /* 0x000fc60000000808 */
[----:B------:R-:W-:Y:S01]  /*0190*/  FADD R7, R0, R7 ;  /* 0x0000000700077221 */ /* 0x000fe20000000000 */
[----:B------:R-:W-:-:S04]  /*01a0*/  FADD R8, R6, R5 ;  /* 0x0000000506087221 */ /* 0x000fc80000000000 */
[----:B------:R-:W-:-:S04]  /*01b0*/  FSETP.NAN.AND P0, PT, |R7|, |R7|, PT ;  /* 0x400000070700720b */ /* 0x000fc80003f08200 */
[----:B------:R-:W-:-:S13]  /*01c0*/  FSETP.NUM.AND P0, PT, |R8|, |R8|, !P0 ;  /* 0x400000080800720b */ /* 0x000fda0004707200 */
[----:B------:R-:W-:Y:S05]  /*01d0*/  @!P0 BRA `(.L_x_1) ;  /* 0x00000000004c8947 */ /* 0x000fea0003800000 */
[-C--:B------:R-:W-:Y:S01]  /*01e0*/  FMUL R5, R8, R7.reuse ;  /* 0x0000000708057220 */ /* 0x080fe20000400000 */
[----:B------:R-:W-:-:S03]  /*01f0*/  FMUL R4, R7, R7 ;  /* 0x0000000707047220 */ /* 0x000fc60000400000 */
[C---:B------:R-:W-:Y:S01]  /*0200*/  FFMA R7, R8.reuse, R7, R5 ;  /* 0x0000000708077223 */ /* 0x040fe20000000005 */
[----:B------:R-:W-:-:S03]  /*0210*/  FFMA R5, R8, R8, -R4 ;  /* 0x0000000808057223 */ /* 0x000fc60000000804 */
[----:B------:R-:W-:Y:S01]  /*0220*/  FADD R4, R0, R7 ;  /* 0x0000000700047221 */ /* 0x000fe20000000000 */
[----:B------:R-:W-:-:S04]  /*0230*/  FADD R5, R6, R5 ;  /* 0x0000000506057221 */ /* 0x000fc80000000000 */
[----:B------:R-:W-:-:S04]  /*0240*/  FSETP.NAN.AND P0, PT, |R4|, |R4|, PT ;  /* 0x400000040400720b */ /* 0x000fc80003f08200 */
[----:B------:R-:W-:-:S13]  /*0250*/  FSETP.NAN.OR P0, PT, |R5|, |R5|, P0 ;  /* 0x400000050500720b */ /* 0x000fda0000708600 */
[----:B------:R-:W-:Y:S05]  /*0260*/  @P0 BRA `(.L_x_2) ;  /* 0x0000000000240947 */ /* 0x000fea0003800000 */
[----:B------:R-:W-:-:S04]  /*0270*/  IADD3 R3, PT, PT, R3, 0x2, RZ ;  /* 0x0000000203037810 */ /* 0x000fc80007ffe0ff */
[----:B------:R-:W-:-:S04]  /*0280*/  LOP3.LUT R7, R3, 0xff, RZ, 0xc0, !PT ;  /* 0x000000ff03077812 */ /* 0x000fc800078ec0ff */
[----:B------:R-:W-:-:S13]  /*0290*/  ISETP.NE.AND P0, PT, R7, 0xff, PT ;  /* 0x000000ff0700780c */ /* 0x000fda0003f05270 */
[----:B------:R-:W-:Y:S05]  /*02a0*/  @P0 BRA `(.L_x_3) ;  /* 0xfffffffc00a80947 */ /* 0x000fea000383ffff */
[----:B------:R-:W0:Y:S02]  /*02b0*/  LDCU.64 UR6, c[0x0][0x380] ;  /* 0x00007000ff0677ac */ /* 0x000e240008000a00 */
[----:B0-----:R-:W-:-:S04]  /*02c0*/  IADD3 R4, P0, PT, R2, UR6, RZ ;  /* 0x0000000602047c10 */ /* 0x001fc8000ff1e0ff */
[----:B------:R-:W-:-:S05]  /*02d0*/  LEA.HI.X.SX32 R5, R2, UR7, 0x1, P0 ;  /* 0x0000000702057c11 */ /* 0x000fca00080f0eff */
[----:B------:R-:W-:Y:S01]  /*02e0*/  STG.E.U8 desc[UR4][R4.64], RZ ;  /* 0x000000ff04007986 */ /* 0x000fe2000c101104 */
[----:B------:R-:W-:Y:S05]  /*02f0*/  EXIT ;  /* 0x000000000000794d */ /* 0x000fea0003800000 */
.L_x_2:
[----:B------:R-:W-:-:S07]  /*0300*/  VIADD R3, R3, 0x1 ;  /* 0x0000000103037836 */ /* 0x000fce0000000000 */
.L_x_1:
[----:B------:R-:W-:Y:S05]  /*0310*/  BSYNC.RECONVERGENT B0 ;  /* 0x0000000000007941 */ /* 0x000fea0003800200 */
.L_x_0:
[----:B------:R-:W0:Y:S01]  /*0320*/  LDCU.64 UR6, c[0x0][0x380] ;  /* 0x00007000ff0677ac */ /* 0x000e220008000a00 */
[----:B------:R-:W-:Y:S02]  /*0330*/  LOP3.LUT R3, RZ, R3, RZ, 0x33, !PT ;  /* 0x00000003ff037212 */ /* 0x000fe400078e33ff */
[----:B0-----:R-:W-:-:S04]  /*0340*/  IADD3 R4, P0, PT, R2, UR6, RZ ;  /* 0x0000000602047c10 */ /* 0x001fc8000ff1e0ff */
[----:B------:R-:W-:-:S05]  /*0350*/  LEA.HI.X.SX32 R5, R2, UR7, 0x1, P0 ;  /* 0x0000000702057c11 */ /* 0x000fca00080f0eff */
[----:B------:R-:W-:Y:S01]  /*0360*/  STG.E.U8 desc[UR4][R4.64], R3 ;  /* 0x0000000304007986 */ /* 0x000fe2000c101104 */
[----:B------:R-:W-:Y:S05]  /*0370*/  EXIT ;  /* 0x000000000000794d */ /* 0x000fea0003800000 */
.L_x_4:
[----:B------:R-:W-:-:S00]  /*0380*/  BRA `(.L_x_4) ;  /* 0xfffffffc00fc7947 */ /* 0x000fc0000383ffff */
[----:B------:R-:W-:-:S00]  /*0390*/  NOP ;  /* 0x0000000000007918 */ /* 0x000fc00000000000 */
        /* <DEDUP_REMOVED lines=14> */
.L_x_5:


//--------------------- .nv.shared.reserved.0     --------------------------
	.section	.nv.shared.reserved.0,"aw",@nobits
	.weak		__nv_reservedSMEM_offset_0_alias
	.size		__nv_reservedSMEM_offset_0_alias, 0, 64
	.other		__nv_reservedSMEM_offset_0_alias,@"STO_CUDA_RESERVED_SHARED STV_DEFAULT"
__nv_reservedSMEM_offset_0_alias:
	.zero		0
	.zero		64


//--------------------- .nv.constant0.render_line --------------------------
	.section	.nv.constant0.render_line,"a",@progbits
	.sectionflags	@""
	.align	4
.nv.constant0.render_line:
	.zero		916


//--------------------- SYMBOLS --------------------------

	.type		.nv.reservedSmem.offset0,@object
	.size		.nv.reservedSmem.offset0,0x4
